	.headerflags	@"EF_CUDA_TEXMODE_UNIFIED EF_CUDA_64BIT_ADDRESS EF_CUDA_ACCELERATORS EF_CUDA_SM90 EF_CUDA_VIRTUAL_SM(EF_CUDA_SM90)"
	.elftype	@"ET_EXEC"


//--------------------- .nv.info                  --------------------------
	.section	.nv.info,"",@"SHT_CUDA_INFO"
	.align	4


	//----- nvinfo : EIATTR_REGCOUNT
	.align		4
        /*0000*/ 	.byte	0x04, 0x2f
        /*0002*/ 	.short	(.L_2 - .L_1)
	.align		4
.L_1:
        /*0004*/ 	.word	index@(triton_poi_fused_cat_elu_17)
        /*0008*/ 	.word	0x00000016


	//----- nvinfo : EIATTR_MIN_STACK_SIZE
	.align		4
.L_2:
        /*000c*/ 	.byte	0x04, 0x12
        /*000e*/ 	.short	(.L_4 - .L_3)
	.align		4
.L_3:
        /*0010*/ 	.word	index@(triton_poi_fused_cat_elu_17)
        /*0014*/ 	.word	0x00000000


	//----- nvinfo : EIATTR_FRAME_SIZE
	.align		4
.L_4:
        /*0018*/ 	.byte	0x04, 0x11
        /*001a*/ 	.short	(.L_6 - .L_5)
	.align		4
.L_5:
        /*001c*/ 	.word	index@(triton_poi_fused_cat_elu_17)
        /*0020*/ 	.word	0x00000000


	//----- nvinfo : EIATTR_MIN_STACK_SIZE
	.align		4
.L_6:
        /*0024*/ 	.byte	0x04, 0x12
        /*0026*/ 	.short	(.L_8 - .L_7)
	.align		4
.L_7:
        /*0028*/ 	.word	index@(triton_poi_fused_cat_elu_17)
        /*002c*/ 	.word	0x00000000
.L_8:


//--------------------- .nv.info.triton_poi_fused_cat_elu_17 --------------------------
	.section	.nv.info.triton_poi_fused_cat_elu_17,"",@"SHT_CUDA_INFO"
	.sectionflags	@""
	.align	4


	//----- nvinfo : EIATTR_CUDA_API_VERSION
	.align		4
        /*0000*/ 	.byte	0x04, 0x37
        /*0002*/ 	.short	(.L_10 - .L_9)
.L_9:
        /*0004*/ 	.word	0x0000007c


	//----- nvinfo : EIATTR_KPARAM_INFO
	.align		4
.L_10:
        /*0008*/ 	.byte	0x04, 0x17
        /*000a*/ 	.short	(.L_12 - .L_11)
.L_11:
        /*000c*/ 	.word	0x00000000
        /*0010*/ 	.short	0x0005
        /*0012*/ 	.short	0x0028
        /*0014*/ 	.byte	0x00, 0xf0, 0x11, 0x00


	//----- nvinfo : EIATTR_KPARAM_INFO
	.align		4
.L_12:
        /*0018*/ 	.byte	0x04, 0x17
        /*001a*/ 	.short	(.L_14 - .L_13)
.L_13:
        /*001c*/ 	.word	0x00000000
        /*0020*/ 	.short	0x0004
        /*0022*/ 	.short	0x0020
        /*0024*/ 	.byte	0x00, 0xf4, 0x21, 0x00


	//----- nvinfo : EIATTR_KPARAM_INFO
	.align		4
.L_14:
        /*0028*/ 	.byte	0x04, 0x17
        /*002a*/ 	.short	(.L_16 - .L_15)
.L_15:
        /*002c*/ 	.word	0x00000000
        /*0030*/ 	.short	0x0003
        /*0032*/ 	.short	0x0018
        /*0034*/ 	.byte	0x00, 0xf4, 0x21, 0x00


	//----- nvinfo : EIATTR_KPARAM_INFO
	.align		4
.L_16:
        /*0038*/ 	.byte	0x04, 0x17
        /*003a*/ 	.short	(.L_18 - .L_17)
.L_17:
        /*003c*/ 	.word	0x00000000
        /*0040*/ 	.short	0x0002
        /*0042*/ 	.short	0x0010
        /*0044*/ 	.byte	0x00, 0xf4, 0x21, 0x00


	//----- nvinfo : EIATTR_KPARAM_INFO
	.align		4
.L_18:
        /*0048*/ 	.byte	0x04, 0x17
        /*004a*/ 	.short	(.L_20 - .L_19)
.L_19:
        /*004c*/ 	.word	0x00000000
        /*0050*/ 	.short	0x0001
        /*0052*/ 	.short	0x0008
        /*0054*/ 	.byte	0x00, 0xf4, 0x21, 0x00


	//----- nvinfo : EIATTR_KPARAM_INFO
	.align		4
.L_20:
        /*0058*/ 	.byte	0x04, 0x17
        /*005a*/ 	.short	(.L_22 - .L_21)
.L_21:
        /*005c*/ 	.word	0x00000000
        /*0060*/ 	.short	0x0000
        /*0062*/ 	.short	0x0000
        /*0064*/ 	.byte	0x00, 0xf4, 0x21, 0x00


	//----- nvinfo : EIATTR_SPARSE_MMA_MASK
	.align		4
.L_22:
        /*0068*/ 	.byte	0x03, 0x50
        /*006a*/ 	.short	0x0000


	//----- nvinfo : EIATTR_MAXREG_COUNT
	.align		4
        /*006c*/ 	.byte	0x03, 0x1b
        /*006e*/ 	.short	0x00ff


	//----- nvinfo : EIATTR_EXIT_INSTR_OFFSETS
	.align		4
        /*0070*/ 	.byte	0x04, 0x1c
        /*0072*/ 	.short	(.L_24 - .L_23)


	//   ....[0]....
.L_23:
        /*0074*/ 	.word	0x000006a0


	//----- nvinfo : EIATTR_REQNTID
	.align		4
.L_24:
        /*0078*/ 	.byte	0x04, 0x10
        /*007a*/ 	.short	(.L_26 - .L_25)
.L_25:
        /*007c*/ 	.word	0x00000100
        /*0080*/ 	.word	0x00000001
        /*0084*/ 	.word	0x00000001


	//----- nvinfo : EIATTR_CBANK_PARAM_SIZE
	.align		4
.L_26:
        /*0088*/ 	.byte	0x03, 0x19
        /*008a*/ 	.short	0x002c


	//----- nvinfo : EIATTR_PARAM_CBANK
	.align		4
        /*008c*/ 	.byte	0x04, 0x0a
        /*008e*/ 	.short	(.L_28 - .L_27)
	.align		4
.L_27:
        /*0090*/ 	.word	index@(.nv.constant0.triton_poi_fused_cat_elu_17)
        /*0094*/ 	.short	0x0210
        /*0096*/ 	.short	0x002c


	//----- nvinfo : EIATTR_SW_WAR
	.align		4
.L_28:
        /*0098*/ 	.byte	0x04, 0x36
        /*009a*/ 	.short	(.L_30 - .L_29)
.L_29:
        /*009c*/ 	.word	0x00000008
.L_30:


//--------------------- .nv.callgraph             --------------------------
	.section	.nv.callgraph,"",@"SHT_CUDA_CALLGRAPH"
	.align	4
	.sectionentsize	8
	.align		4
        /*0000*/ 	.word	0x00000000
	.align		4
        /*0004*/ 	.word	0xffffffff
	.align		4
        /*0008*/ 	.word	0x00000000
	.align		4
        /*000c*/ 	.word	0xfffffffe
	.align		4
        /*0010*/ 	.word	0x00000000
	.align		4
        /*0014*/ 	.word	0xfffffffd
	.align		4
        /*0018*/ 	.word	0x00000000
	.align		4
        /*001c*/ 	.word	0xfffffffc


//--------------------- .nv.constant4             --------------------------
	.section	.nv.constant4,"a",@progbits
	.align	8
	.align		8
.nv.constant4:
        /*0000*/ 	.dword	_$_str


//--------------------- .text.triton_poi_fused_cat_elu_17 --------------------------
	.section	.text.triton_poi_fused_cat_elu_17,"ax",@progbits
	.align	128
        .global         triton_poi_fused_cat_elu_17
        .type           triton_poi_fused_cat_elu_17,@function
        .size           triton_poi_fused_cat_elu_17,(.L_x_1 - triton_poi_fused_cat_elu_17)
        .other          triton_poi_fused_cat_elu_17,@"STO_CUDA_ENTRY STV_DEFAULT"
triton_poi_fused_cat_elu_17:
.text.triton_poi_fused_cat_elu_17:
[----:B------:R-:W-:Y:S01]  /*0000*/  LDC R1, c[0x0][0x28] ;  /* 0x00000a00ff017b82 */ /* 0x000fe20000000800 */
[----:B------:R-:W1:Y:S07]  /*0010*/  S2R R0, SR_TID.X ;  /* 0x0000000000007919 */ /* 0x000e6e0000002100 */
[----:B------:R-:W2:Y:S01]  /*0020*/  LDC.64 R10, c[0x0][0x218] ;  /* 0x00008600ff0a7b82 */ /* 0x000ea20000000a00 */
[----:B------:R-:W-:Y:S01]  /*0030*/  ULDC.64 UR4, c[0x0][0x220] ;  /* 0x0000880000047ab9 */ /* 0x000fe20000000a00 */
[----:B------:R-:W3:Y:S06]  /*0040*/  S2R R3, SR_CTAID.X ;  /* 0x0000000000037919 */ /* 0x000eec0000002500 */
[----:B------:R-:W4:Y:S08]  /*0050*/  LDC.64 R6, c[0x0][0x210] ;  /* 0x00008400ff067b82 */ /* 0x000f300000000a00 */
[----:B------:R-:W5:Y:S01]  /*0060*/  LDC.64 R8, c[0x0][0x228] ;  /* 0x00008a00ff087b82 */ /* 0x000f620000000a00 */
[----:B-1----:R-:W-:-:S05]  /*0070*/  IMAD.SHL.U32 R0, R0, 0x2, RZ ;  /* 0x0000000200007824 */ /* 0x002fca00078e00ff */
[----:B------:R-:W-:-:S05]  /*0080*/  LOP3.LUT R0, R0, 0x1fe, RZ, 0xc0, !PT ;  /* 0x000001fe00007812 */ /* 0x000fca00078ec0ff */
[----:B---3--:R-:W-:-:S05]  /*0090*/  IMAD R0, R3, 0x200, R0 ;  /* 0x0000020003007824 */ /* 0x008fca00078e0200 */
[----:B------:R-:W-:-:S04]  /*00a0*/  SHF.R.S32.HI R3, RZ, 0x1f, R0 ;  /* 0x0000001fff037819 */ /* 0x000fc80000011400 */
[----:B------:R-:W-:-:S04]  /*00b0*/  LEA.HI R3, R3, R0, RZ, 0x7 ;  /* 0x0000000003037211 */ /* 0x000fc800078f38ff */
[----:B------:R-:W-:Y:S02]  /*00c0*/  SHF.R.S32.HI R2, RZ, 0x7, R3 ;  /* 0x00000007ff027819 */ /* 0x000fe40000011403 */
[----:B------:R-:W-:-:S03]  /*00d0*/  LOP3.LUT R3, R3, 0xffffff80, RZ, 0xc0, !PT ;  /* 0xffffff8003037812 */ /* 0x000fc600078ec0ff */
[----:B------:R-:W-:Y:S02]  /*00e0*/  IMAD.SHL.U32 R2, R2, 0x40, RZ ;  /* 0x0000004002027824 */ /* 0x000fe400078e00ff */
[----:B------:R-:W-:-:S03]  /*00f0*/  IMAD.IADD R15, R0, 0x1, -R3 ;  /* 0x00000001000f7824 */ /* 0x000fc600078e0a03 */
[--C-:B------:R-:W-:Y:S01]  /*0100*/  SHF.R.S32.HI R4, RZ, 0x1f, R2.reuse ;  /* 0x0000001fff047819 */ /* 0x100fe20000011402 */
[C---:B------:R-:W-:Y:S01]  /*0110*/  IMAD.IADD R17, R15.reuse, 0x1, R2 ;  /* 0x000000010f117824 */ /* 0x040fe200078e0202 */
[----:B------:R-:W-:Y:S02]  /*0120*/  IADD3 R3, P0, R15, R2, RZ ;  /* 0x000000020f037210 */ /* 0x000fe40007f1e0ff */
[C---:B------:R-:W-:Y:S02]  /*0130*/  ISETP.GE.AND P1, PT, R15.reuse, 0x40, PT ;  /* 0x000000400f00780c */ /* 0x040fe40003f26270 */
[----:B------:R-:W-:Y:S02]  /*0140*/  LEA.HI.X.SX32 R12, R15, R4, 0x1, P0 ;  /* 0x000000040f0c7211 */ /* 0x000fe400000f0eff */
[----:B------:R-:W-:-:S04]  /*0150*/  LEA R4, P0, R3, UR4, 0x2 ;  /* 0x0000000403047c11 */ /* 0x000fc8000f8010ff */
[----:B------:R-:W-:Y:S01]  /*0160*/  LEA.HI.X R5, R3, UR5, R12, 0x2, P0 ;  /* 0x0000000503057c11 */ /* 0x000fe200080f140c */
[C---:B--2---:R-:W-:Y:S01]  /*0170*/  IMAD.WIDE R12, R15.reuse, 0x4, R10 ;  /* 0x000000040f0c7825 */ /* 0x044fe200078e020a */
[----:B------:R-:W-:Y:S02]  /*0180*/  ISETP.GT.AND P0, PT, R15, 0x3f, PT ;  /* 0x0000003f0f00780c */ /* 0x000fe40003f04270 */
[----:B------:R-:W-:Y:S01]  /*0190*/  CS2R R2, SRZ ;  /* 0x0000000000027805 */ /* 0x000fe2000001ff00 */
[----:B------:R-:W-:Y:S01]  /*01a0*/  ULDC.64 UR4, c[0x0][0x208] ;  /* 0x0000820000047ab9 */ /* 0x000fe20000000a00 */
[----:B----4-:R-:W-:Y:S01]  /*01b0*/  IMAD.WIDE R10, R17, 0x4, R6 ;  /* 0x00000004110a7825 */ /* 0x010fe200078e0206 */
[----:B------:R-:W-:Y:S02]  /*01c0*/  CS2R R16, SRZ ;  /* 0x0000000000107805 */ /* 0x000fe4000001ff00 */
[----:B------:R-:W-:Y:S01]  /*01d0*/  CS2R R6, SRZ ;  /* 0x0000000000067805 */ /* 0x000fe2000001ff00 */
[----:B-----5:R-:W-:Y:S01]  /*01e0*/  IMAD.WIDE R14, R15, 0x4, R8 ;  /* 0x000000040f0e7825 */ /* 0x020fe200078e0208 */
[----:B------:R-:W-:Y:S01]  /*01f0*/  CS2R R8, SRZ ;  /* 0x0000000000087805 */ /* 0x000fe2000001ff00 */
[----:B------:R-:W2:Y:S04]  /*0200*/  @!P1 LDG.E.EL.64 R2, desc[UR4][R12.64] ;  /* 0x000000040c029981 */ /* 0x000ea8000c2e1b00 */
[----:B------:R-:W3:Y:S04]  /*0210*/  @!P1 LDG.E.EL.64 R16, desc[UR4][R10.64] ;  /* 0x000000040a109981 */ /* 0x000ee8000c2e1b00 */
[----:B------:R-:W4:Y:S04]  /*0220*/  @P0 LDG.E.EL.64 R6, desc[UR4][R14.64+-0x100] ;  /* 0xffff00040e060981 */ /* 0x000f28000c2e1b00 */
[----:B------:R-:W5:Y:S01]  /*0230*/  @P0 LDG.E.EL.64 R8, desc[UR4][R4.64+-0x100] ;  /* 0xffff000404080981 */ /* 0x000f62000c2e1b00 */
[----:B--2---:R-:W-:-:S02]  /*0240*/  SEL R2, R2, RZ, !P1 ;  /* 0x000000ff02027207 */ /* 0x004fc40004800000 */
[----:B------:R-:W-:Y:S02]  /*0250*/  SEL R3, R3, RZ, !P1 ;  /* 0x000000ff03037207 */ /* 0x000fe40004800000 */
[----:B---3--:R-:W-:Y:S02]  /*0260*/  SEL R13, R16, RZ, !P1 ;  /* 0x000000ff100d7207 */ /* 0x008fe40004800000 */
[----:B----4-:R-:W-:-:S03]  /*0270*/  SEL R6, R6, RZ, P0 ;  /* 0x000000ff06067207 */ /* 0x010fc60000000000 */
[----:B------:R-:W-:Y:S01]  /*0280*/  FADD R2, R13, R2 ;  /* 0x000000020d027221 */ /* 0x000fe20000000000 */
[----:B------:R-:W-:Y:S02]  /*0290*/  SEL R7, R7, RZ, P0 ;  /* 0x000000ff07077207 */ /* 0x000fe40000000000 */
[----:B-----5:R-:W-:Y:S02]  /*02a0*/  SEL R19, R8, RZ, P0 ;  /* 0x000000ff08137207 */ /* 0x020fe40000000000 */
[----:B------:R-:W-:-:S03]  /*02b0*/  SEL R8, R17, RZ, !P1 ;  /* 0x000000ff11087207 */ /* 0x000fc60004800000 */
[----:B------:R-:W-:Y:S01]  /*02c0*/  @P1 FADD R2, R19, R6 ;  /* 0x0000000613021221 */ /* 0x000fe20000000000 */
[----:B------:R-:W-:Y:S01]  /*02d0*/  SEL R6, R9, RZ, P0 ;  /* 0x000000ff09067207 */ /* 0x000fe20000000000 */
[----:B------:R-:W-:Y:S01]  /*02e0*/  FADD R3, R8, R3 ;  /* 0x0000000308037221 */ /* 0x000fe20000000000 */
[----:B------:R-:W-:Y:S02]  /*02f0*/  IMAD.MOV.U32 R9, RZ, RZ, 0x3ab5ebe6 ;  /* 0x3ab5ebe6ff097424 */ /* 0x000fe400078e00ff */
[C---:B------:R-:W-:Y:S01]  /*0300*/  FMUL R4, R2.reuse, 1.4426950216293334961 ;  /* 0x3fb8aa3b02047820 */ /* 0x040fe20000400000 */
[----:B------:R-:W-:Y:S01]  /*0310*/  FADD.FTZ R5, |R2|, -RZ ;  /* 0x800000ff02057221 */ /* 0x000fe20000010200 */
[----:B------:R-:W-:-:S04]  /*0320*/  @P1 FADD R3, R6, R7 ;  /* 0x0000000706031221 */ /* 0x000fc80000000000 */
[C---:B------:R-:W-:Y:S01]  /*0330*/  FMUL R6, R3.reuse, 1.4426950216293334961 ;  /* 0x3fb8aa3b03067820 */ /* 0x040fe20000400000 */
[----:B------:R-:W1:Y:S01]  /*0340*/  FRND R4, R4 ;  /* 0x0000000400047307 */ /* 0x000e620000201000 */
[----:B------:R-:W-:Y:S01]  /*0350*/  FADD.FTZ R7, |R3|, -RZ ;  /* 0x800000ff03077221 */ /* 0x000fe20000010200 */
[----:B------:R-:W-:-:S04]  /*0360*/  FSETP.GEU.AND P0, PT, R5, 0.40999999642372131348, PT ;  /* 0x3ed1eb850500780b */ /* 0x000fc80003f0e000 */
[----:B------:R-:W-:Y:S02]  /*0370*/  FSETP.GEU.AND P1, PT, R7, 0.40999999642372131348, PT ;  /* 0x3ed1eb850700780b */ /* 0x000fe40003f2e000 */
[----:B------:R-:W2:Y:S01]  /*0380*/  FRND R6, R6 ;  /* 0x0000000600067307 */ /* 0x000ea20000201000 */
[----:B-1----:R-:W-:Y:S02]  /*0390*/  FSEL R5, R4, RZ, P0 ;  /* 0x000000ff04057208 */ /* 0x002fe40000000000 */
[----:B------:R-:W-:Y:S02]  /*03a0*/  FSETP.NEU.AND P0, PT, R3, RZ, PT ;  /* 0x000000ff0300720b */ /* 0x000fe40003f0d000 */
[C---:B------:R-:W-:Y:S01]  /*03b0*/  FSETP.NEU.AND P4, PT, R5.reuse, 128, PT ;  /* 0x430000000500780b */ /* 0x040fe20003f8d000 */
[----:B------:R-:W-:Y:S01]  /*03c0*/  FFMA.FTZ R10, -R5, 0.693145751953125, R2 ;  /* 0x3f317200050a7823 */ /* 0x000fe20000010102 */
[----:B--2---:R-:W-:-:S03]  /*03d0*/  FSEL R8, R6, RZ, P1 ;  /* 0x000000ff06087208 */ /* 0x004fc60000800000 */
[C---:B------:R-:W-:Y:S01]  /*03e0*/  FFMA.FTZ R10, -R5.reuse, 1.428606765330187045e-06, R10 ;  /* 0x35bfbe8e050a7823 */ /* 0x040fe2000001010a */
[----:B------:R-:W-:Y:S02]  /*03f0*/  FSEL R4, R5, 127, P4 ;  /* 0x42fe000005047808 */ /* 0x000fe40002000000 */
[C---:B------:R-:W-:Y:S01]  /*0400*/  FSETP.NEU.AND P2, PT, R8.reuse, 128, PT ;  /* 0x430000000800780b */ /* 0x040fe20003f4d000 */
[----:B------:R-:W-:Y:S01]  /*0410*/  FFMA.FTZ R7, -R8, 0.693145751953125, R3 ;  /* 0x3f31720008077823 */ /* 0x000fe20000010103 */
[----:B------:R-:W1:Y:S01]  /*0420*/  MUFU.EX2 R5, R4 ;  /* 0x0000000400057308 */ /* 0x000e620000000800 */
[----:B------:R-:W-:Y:S02]  /*0430*/  FSETP.NEU.AND P1, PT, R2, RZ, PT ;  /* 0x000000ff0200720b */ /* 0x000fe40003f2d000 */
[----:B------:R-:W-:Y:S01]  /*0440*/  FFMA.FTZ R6, -R8, 1.428606765330187045e-06, R7 ;  /* 0x35bfbe8e08067823 */ /* 0x000fe20000010107 */
[----:B------:R-:W-:Y:S01]  /*0450*/  FFMA.FTZ R7, R10, R9, 0.0083824126049876213074 ;  /* 0x3c0956630a077423 */ /* 0x000fe20000010009 */
[----:B------:R-:W-:-:S02]  /*0460*/  FSEL R8, R8, 127, P2 ;  /* 0x42fe000008087808 */ /* 0x000fc40001000000 */
[----:B------:R-:W-:Y:S01]  /*0470*/  FFMA.FTZ R9, R6, R9, 0.0083824126049876213074 ;  /* 0x3c09566306097423 */ /* 0x000fe20000010009 */
[----:B------:R-:W-:Y:S01]  /*0480*/  FFMA.FTZ R7, R10, R7, 0.041667830199003219604 ;  /* 0x3d2aabe30a077423 */ /* 0x000fe20000010007 */
[----:B------:R-:W-:Y:S02]  /*0490*/  FSETP.GT.AND P3, PT, R8, 128, PT ;  /* 0x430000000800780b */ /* 0x000fe40003f64000 */
[----:B------:R-:W-:Y:S01]  /*04a0*/  FFMA.FTZ R11, R6, R9, 0.041667830199003219604 ;  /* 0x3d2aabe3060b7423 */ /* 0x000fe20000010009 */
[----:B------:R-:W-:Y:S01]  /*04b0*/  FFMA.FTZ R7, R10, R7, 0.16666397452354431152 ;  /* 0x3e2aa9f60a077423 */ /* 0x000fe20000010007 */
[----:B------:R-:W2:Y:S02]  /*04c0*/  MUFU.EX2 R9, R8 ;  /* 0x0000000800097308 */ /* 0x000ea40000000800 */
[----:B------:R-:W-:Y:S01]  /*04d0*/  FFMA.FTZ R11, R6, R11, 0.16666397452354431152 ;  /* 0x3e2aa9f6060b7423 */ /* 0x000fe2000001000b */
[----:B------:R-:W-:Y:S01]  /*04e0*/  FFMA.FTZ R7, R10, R7, 0.49999994039535522461 ;  /* 0x3efffffe0a077423 */ /* 0x000fe20000010007 */
[----:B-1----:R-:W-:-:S02]  /*04f0*/  FADD R12, R5, -1 ;  /* 0xbf800000050c7421 */ /* 0x002fc40000000000 */
[----:B------:R-:W-:Y:S01]  /*0500*/  FFMA.FTZ R11, R6, R11, 0.49999994039535522461 ;  /* 0x3efffffe060b7423 */ /* 0x000fe2000001000b */
[----:B------:R-:W-:-:S03]  /*0510*/  FMUL R7, R10, R7 ;  /* 0x000000070a077220 */ /* 0x000fc60000400000 */
[----:B------:R-:W-:Y:S01]  /*0520*/  FMUL R11, R6, R11 ;  /* 0x0000000b060b7220 */ /* 0x000fe20000400000 */
[----:B------:R-:W-:-:S03]  /*0530*/  FFMA.FTZ R10, R10, R7, R10 ;  /* 0x000000070a0a7223 */ /* 0x000fc6000001000a */
[----:B------:R-:W-:Y:S01]  /*0540*/  FFMA.FTZ R14, R6, R11, R6 ;  /* 0x0000000b060e7223 */ /* 0x000fe20000010006 */
[----:B--2---:R-:W-:Y:S01]  /*0550*/  FADD R16, R9, -1 ;  /* 0xbf80000009107421 */ /* 0x004fe20000000000 */
[----:B------:R-:W1:Y:S01]  /*0560*/  LDC.64 R6, c[0x0][0x230] ;  /* 0x00008c00ff067b82 */ /* 0x000e620000000a00 */
[----:B------:R-:W-:Y:S02]  /*0570*/  FFMA.FTZ R5, R5, R10, R12 ;  /* 0x0000000a05057223 */ /* 0x000fe4000001000c */
[----:B------:R-:W-:Y:S02]  /*0580*/  FFMA.FTZ R9, R9, R14, R16 ;  /* 0x0000000e09097223 */ /* 0x000fe40000010010 */
[----:B------:R-:W-:Y:S01]  /*0590*/  @!P4 FADD R5, R5, R5 ;  /* 0x000000050505c221 */ /* 0x000fe20000000000 */
[----:B------:R-:W-:Y:S01]  /*05a0*/  FSETP.GT.AND P4, PT, R4, 128, PT ;  /* 0x430000000400780b */ /* 0x000fe20003f84000 */
[----:B------:R-:W-:Y:S01]  /*05b0*/  @!P2 FADD R9, R9, R9 ;  /* 0x000000090909a221 */ /* 0x000fe20000000000 */
[----:B------:R-:W-:-:S02]  /*05c0*/  FSETP.GEU.AND P2, PT, R8, -25, PT ;  /* 0xc1c800000800780b */ /* 0x000fc40003f4e000 */
[----:B------:R-:W-:Y:S02]  /*05d0*/  FSEL R5, R5, +INF , !P4 ;  /* 0x7f80000005057808 */ /* 0x000fe40006000000 */
[----:B------:R-:W-:Y:S01]  /*05e0*/  FSEL R8, R9, +INF , !P3 ;  /* 0x7f80000009087808 */ /* 0x000fe20005800000 */
[----:B------:R-:W-:Y:S01]  /*05f0*/  FADD R9, R2, R2 ;  /* 0x0000000202097221 */ /* 0x000fe20000000000 */
[----:B------:R-:W-:Y:S02]  /*0600*/  FSETP.GEU.AND P3, PT, R4, -25, PT ;  /* 0xc1c800000400780b */ /* 0x000fe40003f6e000 */
[----:B------:R-:W-:Y:S01]  /*0610*/  FSEL R8, R8, -1, P2 ;  /* 0xbf80000008087808 */ /* 0x000fe20001000000 */
[----:B------:R-:W-:Y:S01]  /*0620*/  @!P0 FADD R8, R3, R3 ;  /* 0x0000000303088221 */ /* 0x000fe20000000000 */
[----:B------:R-:W-:Y:S02]  /*0630*/  @P1 FSEL R9, R5, -1, P3 ;  /* 0xbf80000005091808 */ /* 0x000fe40001800000 */
[----:B------:R-:W-:-:S02]  /*0640*/  FSETP.GT.AND P1, PT, R2, RZ, PT ;  /* 0x000000ff0200720b */ /* 0x000fc40003f24000 */
[C---:B------:R-:W-:Y:S01]  /*0650*/  FSETP.GT.AND P0, PT, R3.reuse, RZ, PT ;  /* 0x000000ff0300720b */ /* 0x040fe20003f04000 */
[----:B-1----:R-:W-:Y:S01]  /*0660*/  IMAD.WIDE R6, R0, 0x4, R6 ;  /* 0x0000000400067825 */ /* 0x002fe200078e0206 */
[----:B------:R-:W-:Y:S02]  /*0670*/  FSEL R2, R2, R9, P1 ;  /* 0x0000000902027208 */ /* 0x000fe40000800000 */
[----:B------:R-:W-:-:S05]  /*0680*/  FSEL R3, R3, R8, P0 ;  /* 0x0000000803037208 */ /* 0x000fca0000000000 */
[----:B------:R-:W-:Y:S01]  /*0690*/  STG.E.64 desc[UR4][R6.64], R2 ;  /* 0x0000000206007986 */ /* 0x000fe2000c101b04 */
[----:B------:R-:W-:Y:S05]  /*06a0*/  EXIT ;  /* 0x000000000000794d */ /* 0x000fea0003800000 */
.L_x_0:
[----:B------:R-:W-:-:S00]  /*06b0*/  BRA `(.L_x_0) ;  /* 0xfffffffc00fc7947 */ /* 0x000fc0000383ffff */
[----:B------:R-:W-:-:S00]  /*06c0*/  NOP ;  /* 0x0000000000007918 */ /* 0x000fc00000000000 */
        /* <DEDUP_REMOVED lines=11> */
.L_x_1:


//--------------------- .nv.global.init           --------------------------
	.section	.nv.global.init,"aw",@progbits
.nv.global.init:
	.type		_$_str,@object
	.size		_$_str,(.L_0 - _$_str)
_$_str:
        /*0000*/ 	.byte	0x5f, 0x5f, 0x43, 0x55, 0x44, 0x41, 0x5f, 0x46, 0x54, 0x5a, 0x00
.L_0:


//--------------------- .nv.constant0.triton_poi_fused_cat_elu_17 --------------------------
	.section	.nv.constant0.triton_poi_fused_cat_elu_17,"a",@progbits
	.sectionflags	@""
	.align	4
.nv.constant0.triton_poi_fused_cat_elu_17:
	.zero		572
